//
// Generated by NVIDIA NVVM Compiler
//
// Compiler Build ID: CL-36424714
// Cuda compilation tools, release 13.0, V13.0.88
// Based on NVVM 20.0.0
//

.version 9.0
.target sm_100
.address_size 64

	// .globl	_Z13matrixMul2DV1PdS_S_i
// _ZZ13matrixMul2DV2PdS_S_iE4ds_M has been demoted
// _ZZ13matrixMul2DV2PdS_S_iE4ds_N has been demoted

.visible .entry _Z13matrixMul2DV1PdS_S_i(
	.param .u64 .ptr .align 1 _Z13matrixMul2DV1PdS_S_i_param_0,
	.param .u64 .ptr .align 1 _Z13matrixMul2DV1PdS_S_i_param_1,
	.param .u64 .ptr .align 1 _Z13matrixMul2DV1PdS_S_i_param_2,
	.param .u32 _Z13matrixMul2DV1PdS_S_i_param_3
)
{
	.reg .pred 	%p<10>;
	.reg .b32 	%r<41>;
	.reg .b64 	%rd<67>;
	.reg .b64 	%fd<67>;

	ld.param.u64 	%rd14, [_Z13matrixMul2DV1PdS_S_i_param_0];
	ld.param.u64 	%rd15, [_Z13matrixMul2DV1PdS_S_i_param_1];
	ld.param.u32 	%r17, [_Z13matrixMul2DV1PdS_S_i_param_3];
	cvta.to.global.u64 	%rd1, %rd15;
	cvta.to.global.u64 	%rd2, %rd14;
	mov.u32 	%r18, %ntid.y;
	mov.u32 	%r19, %ctaid.y;
	mov.u32 	%r20, %tid.y;
	mad.lo.s32 	%r1, %r18, %r19, %r20;
	mov.u32 	%r21, %ntid.x;
	mov.u32 	%r22, %ctaid.x;
	mov.u32 	%r23, %tid.x;
	mad.lo.s32 	%r2, %r21, %r22, %r23;
	max.s32 	%r24, %r1, %r2;
	setp.ge.s32 	%p1, %r24, %r17;
	@%p1 bra 	$L__BB0_13;
	mul.lo.s32 	%r3, %r17, %r1;
	and.b32  	%r4, %r17, 7;
	setp.lt.u32 	%p2, %r17, 8;
	mov.f64 	%fd66, 0d0000000000000000;
	mov.b32 	%r39, 0;
	@%p2 bra 	$L__BB0_4;
	and.b32  	%r26, %r17, 2147483640;
	neg.s32 	%r37, %r26;
	mul.wide.s32 	%rd16, %r17, 8;
	add.s64 	%rd3, %rd1, %rd16;
	mul.wide.s32 	%rd17, %r17, 16;
	add.s64 	%rd4, %rd1, %rd17;
	mul.wide.s32 	%rd18, %r17, 24;
	add.s64 	%rd5, %rd1, %rd18;
	mul.wide.s32 	%rd19, %r17, 32;
	add.s64 	%rd6, %rd1, %rd19;
	mul.wide.s32 	%rd20, %r17, 40;
	add.s64 	%rd7, %rd1, %rd20;
	mul.wide.s32 	%rd21, %r17, 48;
	add.s64 	%rd8, %rd1, %rd21;
	mul.wide.s32 	%rd22, %r17, 56;
	add.s64 	%rd9, %rd1, %rd22;
	mul.wide.u32 	%rd23, %r3, 8;
	add.s64 	%rd24, %rd23, %rd2;
	add.s64 	%rd66, %rd24, 32;
	mov.f64 	%fd66, 0d0000000000000000;
	mov.u32 	%r36, %r2;
$L__BB0_3:
	.pragma "nounroll";
	and.b32  	%r39, %r17, 2147483640;
	mul.wide.s32 	%rd25, %r36, 8;
	add.s64 	%rd26, %rd3, %rd25;
	add.s64 	%rd27, %rd4, %rd25;
	add.s64 	%rd28, %rd5, %rd25;
	add.s64 	%rd29, %rd6, %rd25;
	add.s64 	%rd30, %rd7, %rd25;
	add.s64 	%rd31, %rd8, %rd25;
	add.s64 	%rd32, %rd9, %rd25;
	add.s64 	%rd33, %rd1, %rd25;
	ld.global.f64 	%fd16, [%rd66+-32];
	ld.global.f64 	%fd17, [%rd33];
	fma.rn.f64 	%fd18, %fd16, %fd17, %fd66;
	ld.global.f64 	%fd19, [%rd66+-24];
	ld.global.f64 	%fd20, [%rd26];
	fma.rn.f64 	%fd21, %fd19, %fd20, %fd18;
	ld.global.f64 	%fd22, [%rd66+-16];
	ld.global.f64 	%fd23, [%rd27];
	fma.rn.f64 	%fd24, %fd22, %fd23, %fd21;
	ld.global.f64 	%fd25, [%rd66+-8];
	ld.global.f64 	%fd26, [%rd28];
	fma.rn.f64 	%fd27, %fd25, %fd26, %fd24;
	ld.global.f64 	%fd28, [%rd66];
	ld.global.f64 	%fd29, [%rd29];
	fma.rn.f64 	%fd30, %fd28, %fd29, %fd27;
	ld.global.f64 	%fd31, [%rd66+8];
	ld.global.f64 	%fd32, [%rd30];
	fma.rn.f64 	%fd33, %fd31, %fd32, %fd30;
	ld.global.f64 	%fd34, [%rd66+16];
	ld.global.f64 	%fd35, [%rd31];
	fma.rn.f64 	%fd36, %fd34, %fd35, %fd33;
	ld.global.f64 	%fd37, [%rd66+24];
	ld.global.f64 	%fd38, [%rd32];
	fma.rn.f64 	%fd66, %fd37, %fd38, %fd36;
	add.s32 	%r37, %r37, 8;
	shl.b32 	%r27, %r17, 3;
	add.s32 	%r36, %r36, %r27;
	add.s64 	%rd66, %rd66, 64;
	setp.ne.s32 	%p3, %r37, 0;
	@%p3 bra 	$L__BB0_3;
$L__BB0_4:
	setp.eq.s32 	%p4, %r4, 0;
	@%p4 bra 	$L__BB0_12;
	and.b32  	%r12, %r17, 3;
	setp.lt.u32 	%p5, %r4, 4;
	@%p5 bra 	$L__BB0_7;
	add.s32 	%r28, %r39, %r3;
	mul.wide.u32 	%rd34, %r28, 8;
	add.s64 	%rd35, %rd2, %rd34;
	ld.global.f64 	%fd40, [%rd35];
	mad.lo.s32 	%r29, %r39, %r17, %r2;
	mul.wide.s32 	%rd36, %r29, 8;
	add.s64 	%rd37, %rd1, %rd36;
	ld.global.f64 	%fd41, [%rd37];
	fma.rn.f64 	%fd42, %fd40, %fd41, %fd66;
	cvt.u64.u32 	%rd38, %r3;
	cvt.u64.u32 	%rd39, %r39;
	add.s64 	%rd40, %rd39, %rd38;
	shl.b64 	%rd41, %rd40, 3;
	add.s64 	%rd42, %rd2, %rd41;
	ld.global.f64 	%fd43, [%rd42+8];
	mul.wide.s32 	%rd43, %r17, 8;
	add.s64 	%rd44, %rd37, %rd43;
	ld.global.f64 	%fd44, [%rd44];
	fma.rn.f64 	%fd45, %fd43, %fd44, %fd42;
	ld.global.f64 	%fd46, [%rd42+16];
	add.s64 	%rd45, %rd44, %rd43;
	ld.global.f64 	%fd47, [%rd45];
	fma.rn.f64 	%fd48, %fd46, %fd47, %fd45;
	ld.global.f64 	%fd49, [%rd42+24];
	add.s64 	%rd46, %rd45, %rd43;
	ld.global.f64 	%fd50, [%rd46];
	fma.rn.f64 	%fd66, %fd49, %fd50, %fd48;
	add.s32 	%r39, %r39, 4;
$L__BB0_7:
	setp.eq.s32 	%p6, %r12, 0;
	@%p6 bra 	$L__BB0_12;
	setp.eq.s32 	%p7, %r12, 1;
	@%p7 bra 	$L__BB0_10;
	add.s32 	%r30, %r39, %r3;
	mul.wide.u32 	%rd47, %r30, 8;
	add.s64 	%rd48, %rd2, %rd47;
	ld.global.f64 	%fd52, [%rd48];
	mad.lo.s32 	%r31, %r39, %r17, %r2;
	mul.wide.s32 	%rd49, %r31, 8;
	add.s64 	%rd50, %rd1, %rd49;
	ld.global.f64 	%fd53, [%rd50];
	fma.rn.f64 	%fd54, %fd52, %fd53, %fd66;
	cvt.u64.u32 	%rd51, %r3;
	cvt.u64.u32 	%rd52, %r39;
	add.s64 	%rd53, %rd52, %rd51;
	shl.b64 	%rd54, %rd53, 3;
	add.s64 	%rd55, %rd2, %rd54;
	ld.global.f64 	%fd55, [%rd55+8];
	mul.wide.s32 	%rd56, %r17, 8;
	add.s64 	%rd57, %rd50, %rd56;
	ld.global.f64 	%fd56, [%rd57];
	fma.rn.f64 	%fd66, %fd55, %fd56, %fd54;
	add.s32 	%r39, %r39, 2;
$L__BB0_10:
	and.b32  	%r32, %r17, 1;
	setp.eq.b32 	%p8, %r32, 1;
	not.pred 	%p9, %p8;
	@%p9 bra 	$L__BB0_12;
	add.s32 	%r33, %r39, %r3;
	mul.wide.u32 	%rd58, %r33, 8;
	add.s64 	%rd59, %rd2, %rd58;
	ld.global.f64 	%fd57, [%rd59];
	mad.lo.s32 	%r34, %r39, %r17, %r2;
	mul.wide.s32 	%rd60, %r34, 8;
	add.s64 	%rd61, %rd1, %rd60;
	ld.global.f64 	%fd58, [%rd61];
	fma.rn.f64 	%fd66, %fd57, %fd58, %fd66;
$L__BB0_12:
	ld.param.u64 	%rd65, [_Z13matrixMul2DV1PdS_S_i_param_2];
	add.s32 	%r35, %r3, %r2;
	cvta.to.global.u64 	%rd62, %rd65;
	mul.wide.s32 	%rd63, %r35, 8;
	add.s64 	%rd64, %rd62, %rd63;
	st.global.f64 	[%rd64], %fd66;
$L__BB0_13:
	ret;

}
	// .globl	_Z13matrixMul2DV2PdS_S_i
.visible .entry _Z13matrixMul2DV2PdS_S_i(
	.param .u64 .ptr .align 1 _Z13matrixMul2DV2PdS_S_i_param_0,
	.param .u64 .ptr .align 1 _Z13matrixMul2DV2PdS_S_i_param_1,
	.param .u64 .ptr .align 1 _Z13matrixMul2DV2PdS_S_i_param_2,
	.param .u32 _Z13matrixMul2DV2PdS_S_i_param_3
)
{
	.reg .pred 	%p<24>;
	.reg .b32 	%r<64>;
	.reg .b64 	%rd<13>;
	.reg .b64 	%fd<95>;
	// demoted variable
	.shared .align 8 .b8 _ZZ13matrixMul2DV2PdS_S_iE4ds_M[2048];
	// demoted variable
	.shared .align 8 .b8 _ZZ13matrixMul2DV2PdS_S_iE4ds_N[2048];
	ld.param.u64 	%rd3, [_Z13matrixMul2DV2PdS_S_i_param_0];
	ld.param.u64 	%rd4, [_Z13matrixMul2DV2PdS_S_i_param_1];
	ld.param.u64 	%rd5, [_Z13matrixMul2DV2PdS_S_i_param_2];
	ld.param.u32 	%r25, [_Z13matrixMul2DV2PdS_S_i_param_3];
	mov.u32 	%r58, %tid.x;
	mov.u32 	%r60, %tid.y;
	mov.u32 	%r26, %ntid.y;
	mov.u32 	%r27, %ctaid.y;
	mad.lo.s32 	%r3, %r26, %r27, %r60;
	mov.u32 	%r28, %ntid.x;
	mov.u32 	%r29, %ctaid.x;
	mad.lo.s32 	%r4, %r28, %r29, %r58;
	setp.lt.s32 	%p1, %r25, 1;
	mov.f64 	%fd78, 0d0000000000000000;
	@%p1 bra 	$L__BB1_39;
	add.s32 	%r31, %r25, 15;
	shr.u32 	%r32, %r31, 4;
	shl.b32 	%r33, %r60, 4;
	add.s32 	%r34, %r33, %r58;
	shl.b32 	%r35, %r34, 3;
	mov.u32 	%r36, _ZZ13matrixMul2DV2PdS_S_iE4ds_M;
	add.s32 	%r5, %r36, %r35;
	mov.u32 	%r37, _ZZ13matrixMul2DV2PdS_S_iE4ds_N;
	add.s32 	%r6, %r37, %r35;
	shl.b32 	%r38, %r60, 7;
	add.s32 	%r7, %r36, %r38;
	shl.b32 	%r39, %r58, 3;
	add.s32 	%r8, %r37, %r39;
	neg.s32 	%r63, %r32;
	mad.lo.s32 	%r61, %r60, %r25, %r4;
	shl.b32 	%r11, %r25, 4;
	mad.lo.s32 	%r59, %r25, %r3, %r58;
	cvta.to.global.u64 	%rd1, %rd3;
	cvta.to.global.u64 	%rd2, %rd4;
	mov.f64 	%fd78, 0d0000000000000000;
	mov.b32 	%r62, 7;
$L__BB1_2:
	setp.ge.u32 	%p2, %r3, %r25;
	setp.ge.s32 	%p3, %r58, %r25;
	mov.f64 	%fd76, 0d0000000000000000;
	or.pred  	%p4, %p2, %p3;
	@%p4 bra 	$L__BB1_4;
	mul.wide.u32 	%rd6, %r59, 8;
	add.s64 	%rd7, %rd1, %rd6;
	ld.global.f64 	%fd76, [%rd7];
$L__BB1_4:
	st.shared.f64 	[%r5], %fd76;
	mov.f64 	%fd77, 0d0000000000000000;
	max.s32 	%r40, %r4, %r60;
	setp.ge.s32 	%p5, %r40, %r25;
	@%p5 bra 	$L__BB1_6;
	mul.wide.s32 	%rd8, %r61, 8;
	add.s64 	%rd9, %rd2, %rd8;
	ld.global.f64 	%fd77, [%rd9];
$L__BB1_6:
	st.shared.f64 	[%r6], %fd77;
	bar.sync 	0;
	add.s32 	%r41, %r62, -7;
	setp.ge.s32 	%p6, %r41, %r25;
	@%p6 bra 	$L__BB1_8;
	ld.shared.f64 	%fd43, [%r7];
	ld.shared.f64 	%fd44, [%r8];
	fma.rn.f64 	%fd78, %fd43, %fd44, %fd78;
$L__BB1_8:
	add.s32 	%r42, %r62, -6;
	setp.ge.s32 	%p7, %r42, %r25;
	@%p7 bra 	$L__BB1_10;
	ld.shared.f64 	%fd45, [%r7+8];
	ld.shared.f64 	%fd46, [%r8+128];
	fma.rn.f64 	%fd78, %fd45, %fd46, %fd78;
$L__BB1_10:
	add.s32 	%r43, %r62, -5;
	setp.ge.s32 	%p8, %r43, %r25;
	@%p8 bra 	$L__BB1_12;
	ld.shared.f64 	%fd47, [%r7+16];
	ld.shared.f64 	%fd48, [%r8+256];
	fma.rn.f64 	%fd78, %fd47, %fd48, %fd78;
$L__BB1_12:
	add.s32 	%r44, %r62, -4;
	setp.ge.s32 	%p9, %r44, %r25;
	@%p9 bra 	$L__BB1_14;
	ld.shared.f64 	%fd49, [%r7+24];
	ld.shared.f64 	%fd50, [%r8+384];
	fma.rn.f64 	%fd78, %fd49, %fd50, %fd78;
$L__BB1_14:
	add.s32 	%r45, %r62, -3;
	setp.ge.s32 	%p10, %r45, %r25;
	@%p10 bra 	$L__BB1_16;
	ld.shared.f64 	%fd51, [%r7+32];
	ld.shared.f64 	%fd52, [%r8+512];
	fma.rn.f64 	%fd78, %fd51, %fd52, %fd78;
$L__BB1_16:
	add.s32 	%r46, %r62, -2;
	setp.ge.s32 	%p11, %r46, %r25;
	@%p11 bra 	$L__BB1_18;
	ld.shared.f64 	%fd53, [%r7+40];
	ld.shared.f64 	%fd54, [%r8+640];
	fma.rn.f64 	%fd78, %fd53, %fd54, %fd78;
$L__BB1_18:
	add.s32 	%r47, %r62, -1;
	setp.ge.s32 	%p12, %r47, %r25;
	@%p12 bra 	$L__BB1_20;
	ld.shared.f64 	%fd55, [%r7+48];
	ld.shared.f64 	%fd56, [%r8+768];
	fma.rn.f64 	%fd78, %fd55, %fd56, %fd78;
$L__BB1_20:
	setp.ge.s32 	%p13, %r62, %r25;
	@%p13 bra 	$L__BB1_22;
	ld.shared.f64 	%fd57, [%r7+56];
	ld.shared.f64 	%fd58, [%r8+896];
	fma.rn.f64 	%fd78, %fd57, %fd58, %fd78;
$L__BB1_22:
	add.s32 	%r48, %r62, 1;
	setp.ge.s32 	%p14, %r48, %r25;
	@%p14 bra 	$L__BB1_24;
	ld.shared.f64 	%fd59, [%r7+64];
	ld.shared.f64 	%fd60, [%r8+1024];
	fma.rn.f64 	%fd78, %fd59, %fd60, %fd78;
$L__BB1_24:
	add.s32 	%r49, %r62, 2;
	setp.ge.s32 	%p15, %r49, %r25;
	@%p15 bra 	$L__BB1_26;
	ld.shared.f64 	%fd61, [%r7+72];
	ld.shared.f64 	%fd62, [%r8+1152];
	fma.rn.f64 	%fd78, %fd61, %fd62, %fd78;
$L__BB1_26:
	add.s32 	%r50, %r62, 3;
	setp.ge.s32 	%p16, %r50, %r25;
	@%p16 bra 	$L__BB1_28;
	ld.shared.f64 	%fd63, [%r7+80];
	ld.shared.f64 	%fd64, [%r8+1280];
	fma.rn.f64 	%fd78, %fd63, %fd64, %fd78;
$L__BB1_28:
	add.s32 	%r51, %r62, 4;
	setp.ge.s32 	%p17, %r51, %r25;
	@%p17 bra 	$L__BB1_30;
	ld.shared.f64 	%fd65, [%r7+88];
	ld.shared.f64 	%fd66, [%r8+1408];
	fma.rn.f64 	%fd78, %fd65, %fd66, %fd78;
$L__BB1_30:
	add.s32 	%r52, %r62, 5;
	setp.ge.s32 	%p18, %r52, %r25;
	@%p18 bra 	$L__BB1_32;
	ld.shared.f64 	%fd67, [%r7+96];
	ld.shared.f64 	%fd68, [%r8+1536];
	fma.rn.f64 	%fd78, %fd67, %fd68, %fd78;
$L__BB1_32:
	add.s32 	%r53, %r62, 6;
	setp.ge.s32 	%p19, %r53, %r25;
	@%p19 bra 	$L__BB1_34;
	ld.shared.f64 	%fd69, [%r7+104];
	ld.shared.f64 	%fd70, [%r8+1664];
	fma.rn.f64 	%fd78, %fd69, %fd70, %fd78;
$L__BB1_34:
	add.s32 	%r54, %r62, 7;
	setp.ge.s32 	%p20, %r54, %r25;
	@%p20 bra 	$L__BB1_36;
	ld.shared.f64 	%fd71, [%r7+112];
	ld.shared.f64 	%fd72, [%r8+1792];
	fma.rn.f64 	%fd78, %fd71, %fd72, %fd78;
$L__BB1_36:
	add.s32 	%r55, %r62, 8;
	setp.ge.s32 	%p21, %r55, %r25;
	@%p21 bra 	$L__BB1_38;
	ld.shared.f64 	%fd73, [%r7+120];
	ld.shared.f64 	%fd74, [%r8+1920];
	fma.rn.f64 	%fd78, %fd73, %fd74, %fd78;
$L__BB1_38:
	bar.sync 	0;
	add.s32 	%r63, %r63, 1;
	setp.ne.s32 	%p22, %r63, 0;
	add.s32 	%r62, %r62, 16;
	add.s32 	%r61, %r61, %r11;
	add.s32 	%r60, %r60, 16;
	add.s32 	%r59, %r59, 16;
	add.s32 	%r58, %r58, 16;
	@%p22 bra 	$L__BB1_2;
$L__BB1_39:
	max.s32 	%r56, %r3, %r4;
	setp.ge.s32 	%p23, %r56, %r25;
	@%p23 bra 	$L__BB1_41;
	mad.lo.s32 	%r57, %r25, %r3, %r4;
	cvta.to.global.u64 	%rd10, %rd5;
	mul.wide.s32 	%rd11, %r57, 8;
	add.s64 	%rd12, %rd10, %rd11;
	st.global.f64 	[%rd12], %fd78;
$L__BB1_41:
	ret;

}


// ===== COMPILED SASS (sm_100) =====

	.target	sm_100

	.elftype	@"ET_EXEC"


//--------------------- .note.nv.tkinfo           --------------------------
	.section	.note.nv.tkinfo,"",@"SHT_NOTE"
	.sectionflags	@"SHF_NOTE_NV_TKINFO"
	.tkinfo
        /*0018*/ 	.word	0x00000002
        /*0030*/ 	.string	""
        /*0030*/ 	.string	"ptxas"
        /*0030*/ 	.string	"Cuda compilation tools, release 13.0, V13.0.88"
        /*0030*/ 	.string	"Build cuda_13.0.r13.0/compiler.36424714_0"
        /*0030*/ 	.string	"-arch sm_100 -m 64 "



//--------------------- .note.nv.cuinfo           --------------------------
	.section	.note.nv.cuinfo,"",@"SHT_NOTE"
	.sectionflags	@"SHF_NOTE_NV_CUINFO"
        /*0018*/ 	.short	0x0002
        /*001a*/ 	.short	0x0064
        /*001c*/ 	.short	0x0082
	.zero		2


//--------------------- .nv.info                  --------------------------
	.section	.nv.info,"",@"SHT_CUDA_INFO"
	.align	4


	//----- nvinfo : EIATTR_REGCOUNT
	.align		4
        /*0000*/ 	.byte	0x04, 0x2f
        /*0002*/ 	.short	(.L_1 - .L_0)
	.align		4
.L_0:
        /*0004*/ 	.word	index@(_Z13matrixMul2DV1PdS_S_i)
        /*0008*/ 	.word	0x0000001e


	//----- nvinfo : EIATTR_FRAME_SIZE
	.align		4
.L_1:
        /*000c*/ 	.byte	0x04, 0x11
        /*000e*/ 	.short	(.L_3 - .L_2)
	.align		4
.L_2:
        /*0010*/ 	.word	index@(_Z13matrixMul2DV1PdS_S_i)
        /*0014*/ 	.word	0x00000000


	//----- nvinfo : EIATTR_REGCOUNT
	.align		4
.L_3:
        /*0018*/ 	.byte	0x04, 0x2f
        /*001a*/ 	.short	(.L_5 - .L_4)
	.align		4
.L_4:
        /*001c*/ 	.word	index@(_Z13matrixMul2DV2PdS_S_i)
        /*0020*/ 	.word	0x0000001e


	//----- nvinfo : EIATTR_FRAME_SIZE
	.align		4
.L_5:
        /*0024*/ 	.byte	0x04, 0x11
        /*0026*/ 	.short	(.L_7 - .L_6)
	.align		4
.L_6:
        /*0028*/ 	.word	index@(_Z13matrixMul2DV2PdS_S_i)
        /*002c*/ 	.word	0x00000000


	//----- nvinfo : EIATTR_MIN_STACK_SIZE
	.align		4
.L_7:
        /*0030*/ 	.byte	0x04, 0x12
        /*0032*/ 	.short	(.L_9 - .L_8)
	.align		4
.L_8:
        /*0034*/ 	.word	index@(_Z13matrixMul2DV2PdS_S_i)
        /*0038*/ 	.word	0x00000000


	//----- nvinfo : EIATTR_MIN_STACK_SIZE
	.align		4
.L_9:
        /*003c*/ 	.byte	0x04, 0x12
        /*003e*/ 	.short	(.L_11 - .L_10)
	.align		4
.L_10:
        /*0040*/ 	.word	index@(_Z13matrixMul2DV1PdS_S_i)
        /*0044*/ 	.word	0x00000000
.L_11:


//--------------------- .nv.compat                --------------------------
	.section	.nv.compat,"",@"SHT_CUDA_COMPAT_INFO"
	.align	4
        /*0000*/ 	.byte	0x02, 0x09, 0x00, 0x00, 0x02, 0x02, 0x01, 0x00, 0x02, 0x05, 0x05, 0x00, 0x03, 0x07, 0x01, 0x01
        /*0010*/ 	.byte	0x02, 0x03, 0x00, 0x00, 0x02, 0x06, 0x01, 0x00, 0x04, 0x0b, 0x08, 0x00, 0x01, 0x00, 0x00, 0x00
        /*0020*/ 	.byte	0x00, 0x00, 0x00, 0x00


//--------------------- .nv.info._Z13matrixMul2DV2PdS_S_i --------------------------
	.section	.nv.info._Z13matrixMul2DV2PdS_S_i,"",@"SHT_CUDA_INFO"
	.sectionflags	@""
	.align	4


	//----- nvinfo : EIATTR_CUDA_API_VERSION
	.align		4
        /*0000*/ 	.byte	0x04, 0x37
        /*0002*/ 	.short	(.L_13 - .L_12)
.L_12:
        /*0004*/ 	.word	0x00000082


	//----- nvinfo : EIATTR_KPARAM_INFO
	.align		4
.L_13:
        /*0008*/ 	.byte	0x04, 0x17
        /*000a*/ 	.short	(.L_15 - .L_14)
.L_14:
        /*000c*/ 	.word	0x00000000
        /*0010*/ 	.short	0x0003
        /*0012*/ 	.short	0x0018
        /*0014*/ 	.byte	0x00, 0xf0, 0x11, 0x00


	//----- nvinfo : EIATTR_KPARAM_INFO
	.align		4
.L_15:
        /*0018*/ 	.byte	0x04, 0x17
        /*001a*/ 	.short	(.L_17 - .L_16)
.L_16:
        /*001c*/ 	.word	0x00000000
        /*0020*/ 	.short	0x0002
        /*0022*/ 	.short	0x0010
        /*0024*/ 	.byte	0x00, 0xf5, 0x21, 0x00


	//----- nvinfo : EIATTR_KPARAM_INFO
	.align		4
.L_17:
        /*0028*/ 	.byte	0x04, 0x17
        /*002a*/ 	.short	(.L_19 - .L_18)
.L_18:
        /*002c*/ 	.word	0x00000000
        /*0030*/ 	.short	0x0001
        /*0032*/ 	.short	0x0008
        /*0034*/ 	.byte	0x00, 0xf5, 0x21, 0x00


	//----- nvinfo : EIATTR_KPARAM_INFO
	.align		4
.L_19:
        /*0038*/ 	.byte	0x04, 0x17
        /*003a*/ 	.short	(.L_21 - .L_20)
.L_20:
        /*003c*/ 	.word	0x00000000
        /*0040*/ 	.short	0x0000
        /*0042*/ 	.short	0x0000
        /*0044*/ 	.byte	0x00, 0xf5, 0x21, 0x00


	//----- nvinfo : EIATTR_SPARSE_MMA_MASK
	.align		4
.L_21:
        /*0048*/ 	.byte	0x03, 0x50
        /*004a*/ 	.short	0x0000


	//----- nvinfo : EIATTR_MAXREG_COUNT
	.align		4
        /*004c*/ 	.byte	0x03, 0x1b
        /*004e*/ 	.short	0x00ff


	//----- nvinfo : EIATTR_NUM_BARRIERS
	.align		4
        /*0050*/ 	.byte	0x02, 0x4c
        /*0052*/ 	.byte	0x01
	.zero		1


	//----- nvinfo : EIATTR_MERCURY_ISA_VERSION
	.align		4
        /*0054*/ 	.byte	0x03, 0x5f
        /*0056*/ 	.short	0x0101


	//----- nvinfo : EIATTR_VRC_CTA_INIT_COUNT
	.align		4
        /*0058*/ 	.byte	0x02, 0x4a
	.zero		1
	.zero		1


	//----- nvinfo : EIATTR_EXIT_INSTR_OFFSETS
	.align		4
        /*005c*/ 	.byte	0x04, 0x1c
        /*005e*/ 	.short	(.L_23 - .L_22)


	//   ....[0]....
.L_22:
        /*0060*/ 	.word	0x000008b0


	//   ....[1]....
        /*0064*/ 	.word	0x00000900


	//----- nvinfo : EIATTR_CBANK_PARAM_SIZE
	.align		4
.L_23:
        /*0068*/ 	.byte	0x03, 0x19
        /*006a*/ 	.short	0x001c


	//----- nvinfo : EIATTR_PARAM_CBANK
	.align		4
        /*006c*/ 	.byte	0x04, 0x0a
        /*006e*/ 	.short	(.L_25 - .L_24)
	.align		4
.L_24:
        /*0070*/ 	.word	index@(.nv.constant0._Z13matrixMul2DV2PdS_S_i)
        /*0074*/ 	.short	0x0380
        /*0076*/ 	.short	0x001c


	//----- nvinfo : EIATTR_SW_WAR
	.align		4
.L_25:
        /*0078*/ 	.byte	0x04, 0x36
        /*007a*/ 	.short	(.L_27 - .L_26)
.L_26:
        /*007c*/ 	.word	0x00000008
.L_27:


//--------------------- .nv.info._Z13matrixMul2DV1PdS_S_i --------------------------
	.section	.nv.info._Z13matrixMul2DV1PdS_S_i,"",@"SHT_CUDA_INFO"
	.sectionflags	@""
	.align	4


	//----- nvinfo : EIATTR_CUDA_API_VERSION
	.align		4
        /*0000*/ 	.byte	0x04, 0x37
        /*0002*/ 	.short	(.L_29 - .L_28)
.L_28:
        /*0004*/ 	.word	0x00000082


	//----- nvinfo : EIATTR_KPARAM_INFO
	.align		4
.L_29:
        /*0008*/ 	.byte	0x04, 0x17
        /*000a*/ 	.short	(.L_31 - .L_30)
.L_30:
        /*000c*/ 	.word	0x00000000
        /*0010*/ 	.short	0x0003
        /*0012*/ 	.short	0x0018
        /*0014*/ 	.byte	0x00, 0xf0, 0x11, 0x00


	//----- nvinfo : EIATTR_KPARAM_INFO
	.align		4
.L_31:
        /*0018*/ 	.byte	0x04, 0x17
        /*001a*/ 	.short	(.L_33 - .L_32)
.L_32:
        /*001c*/ 	.word	0x00000000
        /*0020*/ 	.short	0x0002
        /*0022*/ 	.short	0x0010
        /*0024*/ 	.byte	0x00, 0xf5, 0x21, 0x00


	//----- nvinfo : EIATTR_KPARAM_INFO
	.align		4
.L_33:
        /*0028*/ 	.byte	0x04, 0x17
        /*002a*/ 	.short	(.L_35 - .L_34)
.L_34:
        /*002c*/ 	.word	0x00000000
        /*0030*/ 	.short	0x0001
        /*0032*/ 	.short	0x0008
        /*0034*/ 	.byte	0x00, 0xf5, 0x21, 0x00


	//----- nvinfo : EIATTR_KPARAM_INFO
	.align		4
.L_35:
        /*0038*/ 	.byte	0x04, 0x17
        /*003a*/ 	.short	(.L_37 - .L_36)
.L_36:
        /*003c*/ 	.word	0x00000000
        /*0040*/ 	.short	0x0000
        /*0042*/ 	.short	0x0000
        /*0044*/ 	.byte	0x00, 0xf5, 0x21, 0x00


	//----- nvinfo : EIATTR_SPARSE_MMA_MASK
	.align		4
.L_37:
        /*0048*/ 	.byte	0x03, 0x50
        /*004a*/ 	.short	0x0000


	//----- nvinfo : EIATTR_MAXREG_COUNT
	.align		4
        /*004c*/ 	.byte	0x03, 0x1b
        /*004e*/ 	.short	0x00ff


	//----- nvinfo : EIATTR_MERCURY_ISA_VERSION
	.align		4
        /*0050*/ 	.byte	0x03, 0x5f
        /*0052*/ 	.short	0x0101


	//----- nvinfo : EIATTR_VRC_CTA_INIT_COUNT
	.align		4
        /*0054*/ 	.byte	0x02, 0x4a
	.zero		1
	.zero		1


	//----- nvinfo : EIATTR_EXIT_INSTR_OFFSETS
	.align		4
        /*0058*/ 	.byte	0x04, 0x1c
        /*005a*/ 	.short	(.L_39 - .L_38)


	//   ....[0]....
.L_38:
        /*005c*/ 	.word	0x000000c0


	//   ....[1]....
        /*0060*/ 	.word	0x00000ad0


	//----- nvinfo : EIATTR_CBANK_PARAM_SIZE
	.align		4
.L_39:
        /*0064*/ 	.byte	0x03, 0x19
        /*0066*/ 	.short	0x001c


	//----- nvinfo : EIATTR_PARAM_CBANK
	.align		4
        /*0068*/ 	.byte	0x04, 0x0a
        /*006a*/ 	.short	(.L_41 - .L_40)
	.align		4
.L_40:
        /*006c*/ 	.word	index@(.nv.constant0._Z13matrixMul2DV1PdS_S_i)
        /*0070*/ 	.short	0x0380
        /*0072*/ 	.short	0x001c


	//----- nvinfo : EIATTR_SW_WAR
	.align		4
.L_41:
        /*0074*/ 	.byte	0x04, 0x36
        /*0076*/ 	.short	(.L_43 - .L_42)
.L_42:
        /*0078*/ 	.word	0x00000008
.L_43:


//--------------------- .nv.callgraph             --------------------------
	.section	.nv.callgraph,"",@"SHT_CUDA_CALLGRAPH"
	.align	4
	.sectionentsize	8
	.align		4
        /*0000*/ 	.word	0x00000000
	.align		4
        /*0004*/ 	.word	0xffffffff
	.align		4
        /*0008*/ 	.word	0x00000000
	.align		4
        /*000c*/ 	.word	0xfffffffe
	.align		4
        /*0010*/ 	.word	0x00000000
	.align		4
        /*0014*/ 	.word	0xfffffffd
	.align		4
        /*0018*/ 	.word	0x00000000
	.align		4
        /*001c*/ 	.word	0xfffffffc


//--------------------- .text._Z13matrixMul2DV2PdS_S_i --------------------------
	.section	.text._Z13matrixMul2DV2PdS_S_i,"ax",@progbits
	.align	128
        .global         _Z13matrixMul2DV2PdS_S_i
        .type           _Z13matrixMul2DV2PdS_S_i,@function
        .size           _Z13matrixMul2DV2PdS_S_i,(.L_x_8 - _Z13matrixMul2DV2PdS_S_i)
        .other          _Z13matrixMul2DV2PdS_S_i,@"STO_CUDA_ENTRY STV_DEFAULT"
_Z13matrixMul2DV2PdS_S_i:
.text._Z13matrixMul2DV2PdS_S_i:
[----:B------:R-:W-:Y:S01]  /*0000*/  LDC R1, c[0x0][0x37c] ;  /* 0x0000df00ff017b82 */ /* 0x000fe20000000800 */
[----:B------:R-:W0:Y:S01]  /*0010*/  LDCU UR6, c[0x0][0x398] ;  /* 0x00007300ff0677ac */ /* 0x000e220008000800 */
[----:B------:R-:W1:Y:S01]  /*0020*/  S2R R23, SR_TID.Y ;  /* 0x0000000000177919 */ /* 0x000e620000002200 */
[----:B------:R-:W-:Y:S01]  /*0030*/  CS2R R10, SRZ ;  /* 0x00000000000a7805 */ /* 0x000fe2000001ff00 */
[----:B------:R-:W1:Y:S01]  /*0040*/  LDCU UR4, c[0x0][0x364] ;  /* 0x00006c80ff0477ac */ /* 0x000e620008000800 */
[----:B------:R-:W1:Y:S01]  /*0050*/  S2R R2, SR_CTAID.Y ;  /* 0x0000000000027919 */ /* 0x000e620000002600 */
[----:B------:R-:W2:Y:S01]  /*0060*/  LDCU UR5, c[0x0][0x360] ;  /* 0x00006c00ff0577ac */ /* 0x000ea20008000800 */
[----:B------:R-:W2:Y:S01]  /*0070*/  S2R R7, SR_TID.X ;  /* 0x0000000000077919 */ /* 0x000ea20000002100 */
[----:B------:R-:W3:Y:S01]  /*0080*/  LDCU.64 UR8, c[0x0][0x358] ;  /* 0x00006b00ff0877ac */ /* 0x000ee20008000a00 */
[----:B------:R-:W2:Y:S01]  /*0090*/  S2R R4, SR_CTAID.X ;  /* 0x0000000000047919 */ /* 0x000ea20000002500 */
[----:B0-----:R-:W-:-:S05]  /*00a0*/  IMAD.U32 R0, RZ, RZ, UR6 ;  /* 0x00000006ff007e24 */ /* 0x001fca000f8e00ff */
[----:B------:R-:W-:Y:S01]  /*00b0*/  ISETP.GE.AND P0, PT, R0, 0x1, PT ;  /* 0x000000010000780c */ /* 0x000fe20003f06270 */
[----:B-1----:R-:W-:Y:S02]  /*00c0*/  IMAD R3, R2, UR4, R23 ;  /* 0x0000000402037c24 */ /* 0x002fe4000f8e0217 */
[----:B--2---:R-:W-:-:S10]  /*00d0*/  IMAD R2, R4, UR5, R7 ;  /* 0x0000000504027c24 */ /* 0x004fd4000f8e0207 */
[----:B---3--:R-:W-:Y:S05]  /*00e0*/  @!P0 BRA `(.L_x_0) ;  /* 0x0000000400e88947 */ /* 0x008fea0003800000 */
[----:B------:R-:W0:Y:S01]  /*00f0*/  S2UR UR6, SR_CgaCtaId ;  /* 0x00000000000679c3 */ /* 0x000e220000008800 */
[----:B------:R-:W-:Y:S01]  /*0100*/  UMOV UR4, 0x400 ;  /* 0x0000040000047882 */ /* 0x000fe20000000000 */
[----:B------:R-:W-:Y:S01]  /*0110*/  VIADD R5, R0, 0xf ;  /* 0x0000000f00057836 */ /* 0x000fe20000000000 */
[----:B------:R-:W-:Y:S01]  /*0120*/  UIADD3 UR5, UPT, UPT, UR4, 0x800, URZ ;  /* 0x0000080004057890 */ /* 0x000fe2000fffe0ff */
[--C-:B------:R-:W-:Y:S01]  /*0130*/  IMAD R21, R23, 0x10, R7.reuse ;  /* 0x0000001017157824 */ /* 0x100fe200078e0207 */
[----:B------:R-:W-:Y:S01]  /*0140*/  CS2R R10, SRZ ;  /* 0x00000000000a7805 */ /* 0x000fe2000001ff00 */
[-C--:B------:R-:W-:Y:S01]  /*0150*/  IMAD R6, R3, R0.reuse, R7 ;  /* 0x0000000003067224 */ /* 0x080fe200078e0207 */
[----:B------:R-:W-:Y:S01]  /*0160*/  SHF.R.U32.HI R22, RZ, 0x4, R5 ;  /* 0x00000004ff167819 */ /* 0x000fe20000011605 */
[----:B------:R-:W1:Y:S01]  /*0170*/  LDC R4, c[0x0][0x398] ;  /* 0x0000e600ff047b82 */ /* 0x000e620000000800 */
[----:B------:R-:W-:-:S03]  /*0180*/  IMAD R5, R23, R0, R2 ;  /* 0x0000000017057224 */ /* 0x000fc600078e0202 */
[----:B------:R-:W-:Y:S01]  /*0190*/  IMAD.MOV R22, RZ, RZ, -R22 ;  /* 0x000000ffff167224 */ /* 0x000fe200078e0a16 */
[----:B0-----:R-:W-:Y:S02]  /*01a0*/  ULEA UR4, UR6, UR4, 0x18 ;  /* 0x0000000406047291 */ /* 0x001fe4000f8ec0ff */
[----:B------:R-:W-:-:S04]  /*01b0*/  ULEA UR5, UR6, UR5, 0x18 ;  /* 0x0000000506057291 */ /* 0x000fc8000f8ec0ff */
[C---:B------:R-:W-:Y:S02]  /*01c0*/  LEA R9, R21.reuse, UR4, 0x3 ;  /* 0x0000000415097c11 */ /* 0x040fe4000f8e18ff */
[----:B------:R-:W-:Y:S02]  /*01d0*/  LEA R21, R21, UR5, 0x3 ;  /* 0x0000000515157c11 */ /* 0x000fe4000f8e18ff */
[----:B------:R-:W-:Y:S02]  /*01e0*/  LEA R8, R7, UR5, 0x3 ;  /* 0x0000000507087c11 */ /* 0x000fe4000f8e18ff */
[----:B------:R-:W-:Y:S01]  /*01f0*/  LEA R20, R23, UR4, 0x7 ;  /* 0x0000000417147c11 */ /* 0x000fe2000f8e38ff */
[----:B------:R-:W-:-:S06]  /*0200*/  UMOV UR4, 0x7 ;  /* 0x0000000700047882 */ /* 0x000fcc0000000000 */
.L_x_1:
[----:B-1----:R-:W-:Y:S01]  /*0210*/  IMAD.MOV.U32 R0, RZ, RZ, R4 ;  /* 0x000000ffff007224 */ /* 0x002fe200078e0004 */
[----:B------:R-:W-:Y:S02]  /*0220*/  VIMNMX R13, PT, PT, R2, R23, !PT ;  /* 0x00000017020d7248 */ /* 0x000fe40007fe0100 */
[----:B------:R-:W-:Y:S02]  /*0230*/  CS2R R26, SRZ ;  /* 0x00000000001a7805 */ /* 0x000fe4000001ff00 */
[----:B------:R-:W-:Y:S02]  /*0240*/  CS2R R24, SRZ ;  /* 0x0000000000187805 */ /* 0x000fe4000001ff00 */
[-C--:B------:R-:W-:Y:S02]  /*0250*/  ISETP.GE.AND P0, PT, R7, R0.reuse, PT ;  /* 0x000000000700720c */ /* 0x080fe40003f06270 */
[-C--:B------:R-:W-:Y:S02]  /*0260*/  ISETP.GE.AND P1, PT, R13, R0.reuse, PT ;  /* 0x000000000d00720c */ /* 0x080fe40003f26270 */
[----:B------:R-:W-:-:S11]  /*0270*/  ISETP.GE.U32.OR P0, PT, R3, R0, P0 ;  /* 0x000000000300720c */ /* 0x000fd60000706470 */
[----:B------:R-:W0:Y:S08]  /*0280*/  @!P1 LDC.64 R12, c[0x0][0x388] ;  /* 0x0000e200ff0c9b82 */ /* 0x000e300000000a00 */
[----:B------:R-:W1:Y:S01]  /*0290*/  @!P0 LDC.64 R14, c[0x0][0x380] ;  /* 0x0000e000ff0e8b82 */ /* 0x000e620000000a00 */
[----:B0-----:R-:W-:-:S05]  /*02a0*/  @!P1 IMAD.WIDE R18, R5, 0x8, R12 ;  /* 0x0000000805129825 */ /* 0x001fca00078e020c */
[----:B------:R-:W2:Y:S01]  /*02b0*/  @!P1 LDG.E.64 R24, desc[UR8][R18.64] ;  /* 0x0000000812189981 */ /* 0x000ea2000c1e1b00 */
[----:B-1----:R-:W-:-:S05]  /*02c0*/  @!P0 IMAD.WIDE.U32 R16, R6, 0x8, R14 ;  /* 0x0000000806108825 */ /* 0x002fca00078e000e */
[----:B------:R-:W3:Y:S01]  /*02d0*/  @!P0 LDG.E.64 R26, desc[UR8][R16.64] ;  /* 0x00000008101a8981 */ /* 0x000ee2000c1e1b00 */
[----:B------:R-:W-:-:S06]  /*02e0*/  UIADD3 UR5, UPT, UPT, UR4, -0x7, URZ ;  /* 0xfffffff904057890 */ /* 0x000fcc000fffe0ff */
[----:B------:R-:W-:Y:S01]  /*02f0*/  ISETP.LE.AND P0, PT, R0, UR5, PT ;  /* 0x0000000500007c0c */ /* 0x000fe2000bf03270 */
[----:B------:R-:W-:-:S06]  /*0300*/  UIADD3 UR5, UPT, UPT, UR4, -0x6, URZ ;  /* 0xfffffffa04057890 */ /* 0x000fcc000fffe0ff */
[----:B------:R-:W-:Y:S01]  /*0310*/  ISETP.LE.AND P1, PT, R0, UR5, PT ;  /* 0x0000000500007c0c */ /* 0x000fe2000bf23270 */
[----:B------:R-:W-:-:S06]  /*0320*/  UIADD3 UR5, UPT, UPT, UR4, -0x5, URZ ;  /* 0xfffffffb04057890 */ /* 0x000fcc000fffe0ff */
[----:B------:R-:W-:Y:S01]  /*0330*/  ISETP.LE.AND P2, PT, R0, UR5, PT ;  /* 0x0000000500007c0c */ /* 0x000fe2000bf43270 */
[----:B------:R-:W-:-:S06]  /*0340*/  UIADD3 UR5, UPT, UPT, UR4, -0x4, URZ ;  /* 0xfffffffc04057890 */ /* 0x000fcc000fffe0ff */
[----:B------:R-:W-:Y:S01]  /*0350*/  ISETP.LE.AND P3, PT, R0, UR5, PT ;  /* 0x0000000500007c0c */ /* 0x000fe2000bf63270 */
[----:B------:R-:W-:Y:S01]  /*0360*/  UIADD3 UR5, UPT, UPT, UR4, -0x3, URZ ;  /* 0xfffffffd04057890 */ /* 0x000fe2000fffe0ff */
[----:B---3--:R-:W-:Y:S04]  /*0370*/  STS.64 [R9], R26 ;  /* 0x0000001a09007388 */ /* 0x008fe80000000a00 */
[----:B--2---:R-:W-:Y:S01]  /*0380*/  STS.64 [R21], R24 ;  /* 0x0000001815007388 */ /* 0x004fe20000000a00 */
[----:B------:R-:W-:Y:S06]  /*0390*/  BAR.SYNC.DEFER_BLOCKING 0x0 ;  /* 0x0000000000007b1d */ /* 0x000fec0000010000 */
[----:B------:R-:W-:Y:S04]  /*03a0*/  @!P0 LDS.64 R14, [R20] ;  /* 0x00000000140e8984 */ /* 0x000fe80000000a00 */
[----:B------:R-:W0:Y:S04]  /*03b0*/  @!P0 LDS.64 R12, [R8] ;  /* 0x00000000080c8984 */ /* 0x000e280000000a00 */
[----:B------:R-:W-:Y:S04]  /*03c0*/  @!P1 LDS.64 R16, [R20+0x8] ;  /* 0x0000080014109984 */ /* 0x000fe80000000a00 */
[----:B------:R-:W1:Y:S01]  /*03d0*/  @!P1 LDS.64 R18, [R8+0x80] ;  /* 0x0000800008129984 */ /* 0x000e620000000a00 */
[----:B0-----:R-:W-:-:S03]  /*03e0*/  @!P0 DFMA R10, R14, R12, R10 ;  /* 0x0000000c0e0a822b */ /* 0x001fc6000000000a */
[----:B------:R-:W-:Y:S04]  /*03f0*/  @!P2 LDS.64 R14, [R20+0x10] ;  /* 0x00001000140ea984 */ /* 0x000fe80000000a00 */
[----:B------:R-:W0:Y:S01]  /*0400*/  @!P2 LDS.64 R12, [R8+0x100] ;  /* 0x00010000080ca984 */ /* 0x000e220000000a00 */
[----:B-1----:R-:W-:-:S03]  /*0410*/  @!P1 DFMA R10, R18, R16, R10 ;  /* 0x00000010120a922b */ /* 0x002fc6000000000a */
[----:B------:R-:W-:Y:S04]  /*0420*/  @!P3 LDS.64 R16, [R20+0x18] ;  /* 0x000018001410b984 */ /* 0x000fe80000000a00 */
[----:B------:R-:W1:Y:S01]  /*0430*/  @!P3 LDS.64 R18, [R8+0x180] ;  /* 0x000180000812b984 */ /* 0x000e620000000a00 */
[----:B------:R-:W-:Y:S01]  /*0440*/  ISETP.LE.AND P0, PT, R0, UR5, PT ;  /* 0x0000000500007c0c */ /* 0x000fe2000bf03270 */
[----:B------:R-:W-:-:S06]  /*0450*/  UIADD3 UR5, UPT, UPT, UR4, -0x2, URZ ;  /* 0xfffffffe04057890 */ /* 0x000fcc000fffe0ff */
[----:B------:R-:W-:Y:S01]  /*0460*/  ISETP.LE.AND P1, PT, R0, UR5, PT ;  /* 0x0000000500007c0c */ /* 0x000fe2000bf23270 */
[----:B------:R-:W-:Y:S01]  /*0470*/  UIADD3 UR5, UPT, UPT, UR4, -0x1, URZ ;  /* 0xffffffff04057890 */ /* 0x000fe2000fffe0ff */
[----:B0-----:R-:W-:-:S04]  /*0480*/  @!P2 DFMA R10, R14, R12, R10 ;  /* 0x0000000c0e0aa22b */ /* 0x001fc8000000000a */
[----:B------:R-:W-:Y:S04]  /*0490*/  @!P0 LDS.64 R14, [R20+0x20] ;  /* 0x00002000140e8984 */ /* 0x000fe80000000a00 */
[----:B------:R-:W0:Y:S01]  /*04a0*/  @!P0 LDS.64 R12, [R8+0x200] ;  /* 0x00020000080c8984 */ /* 0x000e220000000a00 */
[----:B-1----:R-:W-:-:S03]  /*04b0*/  @!P3 DFMA R10, R18, R16, R10 ;  /* 0x00000010120ab22b */ /* 0x002fc6000000000a */
[----:B------:R-:W-:Y:S04]  /*04c0*/  @!P1 LDS.64 R16, [R20+0x28] ;  /* 0x0000280014109984 */ /* 0x000fe80000000a00 */
[----:B------:R-:W1:Y:S01]  /*04d0*/  @!P1 LDS.64 R18, [R8+0x280] ;  /* 0x0002800008129984 */ /* 0x000e620000000a00 */
[C---:B------:R-:W-:Y:S02]  /*04e0*/  ISETP.LE.AND P2, PT, R0.reuse, UR5, PT ;  /* 0x0000000500007c0c */ /* 0x040fe4000bf43270 */
[----:B------:R-:W-:Y:S01]  /*04f0*/  ISETP.LE.AND P3, PT, R0, UR4, PT ;  /* 0x0000000400007c0c */ /* 0x000fe2000bf63270 */
[----:B------:R-:W-:Y:S01]  /*0500*/  UIADD3 UR5, UPT, UPT, UR4, 0x1, URZ ;  /* 0x0000000104057890 */ /* 0x000fe2000fffe0ff */
[----:B0-----:R-:W-:-:S09]  /*0510*/  @!P0 DFMA R10, R14, R12, R10 ;  /* 0x0000000c0e0a822b */ /* 0x001fd2000000000a */
[----:B------:R-:W-:Y:S04]  /*0520*/  @!P2 LDS.64 R14, [R20+0x30] ;  /* 0x00003000140ea984 */ /* 0x000fe80000000a00 */
[----:B------:R-:W0:Y:S01]  /*0530*/  @!P2 LDS.64 R12, [R8+0x300] ;  /* 0x00030000080ca984 */ /* 0x000e220000000a00 */
[----:B-1----:R-:W-:-:S03]  /*0540*/  @!P1 DFMA R10, R18, R16, R10 ;  /* 0x00000010120a922b */ /* 0x002fc6000000000a */
[----:B------:R-:W-:Y:S04]  /*0550*/  @!P3 LDS.64 R16, [R20+0x38] ;  /* 0x000038001410b984 */ /* 0x000fe80000000a00 */
[----:B------:R-:W1:Y:S01]  /*0560*/  @!P3 LDS.64 R18, [R8+0x380] ;  /* 0x000380000812b984 */ /* 0x000e620000000a00 */
[----:B------:R-:W-:Y:S01]  /*0570*/  ISETP.LE.AND P1, PT, R0, UR5, PT ;  /* 0x0000000500007c0c */ /* 0x000fe2000bf23270 */
[----:B------:R-:W-:-:S06]  /*0580*/  UIADD3 UR5, UPT, UPT, UR4, 0x2, URZ ;  /* 0x0000000204057890 */ /* 0x000fcc000fffe0ff */
[----:B------:R-:W-:Y:S01]  /*0590*/  ISETP.LE.AND P0, PT, R0, UR5, PT ;  /* 0x0000000500007c0c */ /* 0x000fe2000bf03270 */
[----:B------:R-:W-:Y:S01]  /*05a0*/  UIADD3 UR5, UPT, UPT, UR4, 0x3, URZ ;  /* 0x0000000304057890 */ /* 0x000fe2000fffe0ff */
[----:B0-----:R-:W-:-:S04]  /*05b0*/  @!P2 DFMA R10, R14, R12, R10 ;  /* 0x0000000c0e0aa22b */ /* 0x001fc8000000000a */
        /* <DEDUP_REMOVED lines=28> */
[----:B0-----:R-:W-:-:S05]  /*0780*/  @!P1 DFMA R10, R14, R12, R10 ;  /* 0x0000000c0e0a922b */ /* 0x001fca000000000a */
[----:B------:R-:W-:Y:S04]  /*0790*/  @!P3 LDS.64 R14, [R20+0x70] ;  /* 0x00007000140eb984 */ /* 0x000fe80000000a00 */
[----:B------:R-:W0:Y:S01]  /*07a0*/  @!P3 LDS.64 R12, [R8+0x700] ;  /* 0x00070000080cb984 */ /* 0x000e220000000a00 */
[----:B-1----:R-:W-:-:S03]  /*07b0*/  @!P0 DFMA R10, R18, R16, R10 ;  /* 0x00000010120a822b */ /* 0x002fc6000000000a */
[----:B------:R-:W-:Y:S04]  /*07c0*/  @!P2 LDS.64 R16, [R20+0x78] ;  /* 0x000078001410a984 */ /* 0x000fe80000000a00 */
[----:B------:R-:W1:Y:S01]  /*07d0*/  @!P2 LDS.64 R18, [R8+0x780] ;  /* 0x000780000812a984 */ /* 0x000e620000000a00 */
[----:B------:R-:W-:Y:S01]  /*07e0*/  VIADD R22, R22, 0x1 ;  /* 0x0000000116167836 */ /* 0x000fe20000000000 */
[----:B------:R-:W-:Y:S04]  /*07f0*/  BAR.SYNC.DEFER_BLOCKING 0x0 ;  /* 0x0000000000007b1d */ /* 0x000fe80000010000 */
[----:B------:R-:W-:Y:S01]  /*0800*/  ISETP.NE.AND P0, PT, R22, RZ, PT ;  /* 0x000000ff1600720c */ /* 0x000fe20003f05270 */
[----:B------:R-:W-:Y:S01]  /*0810*/  UIADD3 UR4, UPT, UPT, UR4, 0x10, URZ ;  /* 0x0000001004047890 */ /* 0x000fe2000fffe0ff */
[----:B------:R-:W-:-:S02]  /*0820*/  VIADD R23, R23, 0x10 ;  /* 0x0000001017177836 */ /* 0x000fc40000000000 */
[----:B------:R-:W-:Y:S02]  /*0830*/  VIADD R7, R7, 0x10 ;  /* 0x0000001007077836 */ /* 0x000fe40000000000 */
[----:B------:R-:W-:Y:S02]  /*0840*/  IMAD R5, R0, 0x10, R5 ;  /* 0x0000001000057824 */ /* 0x000fe400078e0205 */
[----:B------:R-:W-:Y:S01]  /*0850*/  VIADD R6, R6, 0x10 ;  /* 0x0000001006067836 */ /* 0x000fe20000000000 */
[----:B0-----:R-:W-:-:S08]  /*0860*/  @!P3 DFMA R10, R14, R12, R10 ;  /* 0x0000000c0e0ab22b */ /* 0x001fd0000000000a */
[----:B-1----:R-:W-:Y:S01]  /*0870*/  @!P2 DFMA R10, R18, R16, R10 ;  /* 0x00000010120aa22b */ /* 0x002fe2000000000a */
[----:B------:R-:W-:Y:S10]  /*0880*/  @P0 BRA `(.L_x_1) ;  /* 0xfffffff800600947 */ /* 0x000ff4000383ffff */
.L_x_0:
[----:B------:R-:W-:-:S04]  /*0890*/  VIMNMX R5, PT, PT, R3, R2, !PT ;  /* 0x0000000203057248 */ /* 0x000fc80007fe0100 */
[----:B------:R-:W-:-:S13]  /*08a0*/  ISETP.GE.AND P0, PT, R5, R0, PT ;  /* 0x000000000500720c */ /* 0x000fda0003f06270 */
[----:B------:R-:W-:Y:S05]  /*08b0*/  @P0 EXIT ;  /* 0x000000000000094d */ /* 0x000fea0003800000 */
[----:B------:R-:W0:Y:S01]  /*08c0*/  LDC.64 R4, c[0x0][0x390] ;  /* 0x0000e400ff047b82 */ /* 0x000e220000000a00 */
[----:B------:R-:W-:-:S04]  /*08d0*/  IMAD R3, R3, R0, R2 ;  /* 0x0000000003037224 */ /* 0x000fc800078e0202 */
[----:B0-----:R-:W-:-:S05]  /*08e0*/  IMAD.WIDE R2, R3, 0x8, R4 ;  /* 0x0000000803027825 */ /* 0x001fca00078e0204 */
[----:B------:R-:W-:Y:S01]  /*08f0*/  STG.E.64 desc[UR8][R2.64], R10 ;  /* 0x0000000a02007986 */ /* 0x000fe2000c101b08 */
[----:B------:R-:W-:Y:S05]  /*0900*/  EXIT ;  /* 0x000000000000794d */ /* 0x000fea0003800000 */
.L_x_2:
[----:B------:R-:W-:-:S00]  /*0910*/  BRA `(.L_x_2) ;  /* 0xfffffffc00fc7947 */ /* 0x000fc0000383ffff */
[----:B------:R-:W-:-:S00]  /*0920*/  NOP ;  /* 0x0000000000007918 */ /* 0x000fc00000000000 */
        /* <DEDUP_REMOVED lines=13> */
.L_x_8:


//--------------------- .text._Z13matrixMul2DV1PdS_S_i --------------------------
	.section	.text._Z13matrixMul2DV1PdS_S_i,"ax",@progbits
	.align	128
        .global         _Z13matrixMul2DV1PdS_S_i
        .type           _Z13matrixMul2DV1PdS_S_i,@function
        .size           _Z13matrixMul2DV1PdS_S_i,(.L_x_9 - _Z13matrixMul2DV1PdS_S_i)
        .other          _Z13matrixMul2DV1PdS_S_i,@"STO_CUDA_ENTRY STV_DEFAULT"
_Z13matrixMul2DV1PdS_S_i:
.text._Z13matrixMul2DV1PdS_S_i:
[----:B------:R-:W-:Y:S01]  /*0000*/  LDC R1, c[0x0][0x37c] ;  /* 0x0000df00ff017b82 */ /* 0x000fe20000000800 */
[----:B------:R-:W0:Y:S01]  /*0010*/  S2R R21, SR_CTAID.Y ;  /* 0x0000000000157919 */ /* 0x000e220000002600 */
[----:B------:R-:W0:Y:S01]  /*0020*/  LDCU UR4, c[0x0][0x364] ;  /* 0x00006c80ff0477ac */ /* 0x000e220008000800 */
[----:B------:R-:W0:Y:S01]  /*0030*/  S2R R0, SR_TID.Y ;  /* 0x0000000000007919 */ /* 0x000e220000002200 */
[----:B------:R-:W1:Y:S01]  /*0040*/  LDCU UR5, c[0x0][0x360] ;  /* 0x00006c00ff0577ac */ /* 0x000e620008000800 */
[----:B------:R-:W1:Y:S01]  /*0050*/  S2R R2, SR_CTAID.X ;  /* 0x0000000000027919 */ /* 0x000e620000002500 */
[----:B------:R-:W2:Y:S01]  /*0060*/  LDCU UR18, c[0x0][0x398] ;  /* 0x00007300ff1277ac */ /* 0x000ea20008000800 */
[----:B------:R-:W1:Y:S01]  /*0070*/  S2R R3, SR_TID.X ;  /* 0x0000000000037919 */ /* 0x000e620000002100 */
[----:B0-----:R-:W-:Y:S02]  /*0080*/  IMAD R21, R21, UR4, R0 ;  /* 0x0000000415157c24 */ /* 0x001fe4000f8e0200 */
[----:B-1----:R-:W-:-:S05]  /*0090*/  IMAD R0, R2, UR5, R3 ;  /* 0x0000000502007c24 */ /* 0x002fca000f8e0203 */
[----:B------:R-:W-:-:S04]  /*00a0*/  VIMNMX R2, PT, PT, R21, R0, !PT ;  /* 0x0000000015027248 */ /* 0x000fc80007fe0100 */
[----:B--2---:R-:W-:-:S13]  /*00b0*/  ISETP.GE.AND P0, PT, R2, UR18, PT ;  /* 0x0000001202007c0c */ /* 0x004fda000bf06270 */
[----:B------:R-:W-:Y:S05]  /*00c0*/  @P0 EXIT ;  /* 0x000000000000094d */ /* 0x000fea0003800000 */
[----:B------:R-:W-:Y:S02]  /*00d0*/  UISETP.GE.U32.AND UP0, UPT, UR18, 0x8, UPT ;  /* 0x000000081200788c */ /* 0x000fe4000bf06070 */
[----:B------:R-:W-:Y:S01]  /*00e0*/  IMAD R21, R21, UR18, RZ ;  /* 0x0000001215157c24 */ /* 0x000fe2000f8e02ff */
[----:B------:R-:W-:Y:S01]  /*00f0*/  CS2R R12, SRZ ;  /* 0x00000000000c7805 */ /* 0x000fe2000001ff00 */
[----:B------:R-:W0:Y:S01]  /*0100*/  LDCU.64 UR16, c[0x0][0x358] ;  /* 0x00006b00ff1077ac */ /* 0x000e220008000a00 */
[----:B------:R-:W-:-:S04]  /*0110*/  UMOV UR4, URZ ;  /* 0x000000ff00047c82 */ /* 0x000fc80008000000 */
[----:B------:R-:W-:Y:S05]  /*0120*/  BRA.U !UP0, `(.L_x_3) ;  /* 0x0000000508147547 */ /* 0x000fea000b800000 */
[----:B------:R-:W1:Y:S01]  /*0130*/  LDCU.128 UR20, c[0x0][0x380] ;  /* 0x00007000ff1477ac */ /* 0x000e620008000c00 */
[----:B------:R-:W-:Y:S01]  /*0140*/  IMAD.MOV.U32 R20, RZ, RZ, R0 ;  /* 0x000000ffff147224 */ /* 0x000fe200078e0000 */
[----:B------:R-:W-:Y:S01]  /*0150*/  CS2R R12, SRZ ;  /* 0x00000000000c7805 */ /* 0x000fe2000001ff00 */
[----:B------:R-:W-:-:S04]  /*0160*/  ULOP3.LUT UR4, UR18, 0x7ffffff8, URZ, 0xc0, !UPT ;  /* 0x7ffffff812047892 */ /* 0x000fc8000f8ec0ff */
[----:B------:R-:W-:Y:S01]  /*0170*/  UIADD3 UR4, UPT, UPT, -UR4, URZ, URZ ;  /* 0x000000ff04047290 */ /* 0x000fe2000fffe1ff */
[----:B-1----:R-:W-:Y:S01]  /*0180*/  MOV R2, UR20 ;  /* 0x0000001400027c02 */ /* 0x002fe20008000f00 */
[----:B------:R-:W-:Y:S01]  /*0190*/  IMAD.U32 R3, RZ, RZ, UR21 ;  /* 0x00000015ff037e24 */ /* 0x000fe2000f8e00ff */
[----:B------:R-:W-:Y:S02]  /*01a0*/  UIMAD.WIDE UR6, UR18, 0x18, UR22 ;  /* 0x00000018120678a5 */ /* 0x000fe4000f8e0216 */
[----:B------:R-:W-:Y:S01]  /*01b0*/  UIMAD.WIDE UR8, UR18, 0x20, UR22 ;  /* 0x00000020120878a5 */ /* 0x000fe2000f8e0216 */
[----:B------:R-:W-:Y:S01]  /*01c0*/  IMAD.WIDE.U32 R2, R21, 0x8, R2 ;  /* 0x0000000815027825 */ /* 0x000fe200078e0002 */
[----:B------:R-:W-:Y:S02]  /*01d0*/  UIMAD.WIDE UR10, UR18, 0x28, UR22 ;  /* 0x00000028120a78a5 */ /* 0x000fe4000f8e0216 */
[----:B------:R-:W-:Y:S01]  /*01e0*/  UIMAD.WIDE UR12, UR18, 0x30, UR22 ;  /* 0x00000030120c78a5 */ /* 0x000fe2000f8e0216 */
[----:B------:R-:W-:Y:S01]  /*01f0*/  IADD3 R8, P0, PT, R2, 0x20, RZ ;  /* 0x0000002002087810 */ /* 0x000fe20007f1e0ff */
[----:B------:R-:W-:-:S03]  /*0200*/  UIMAD.WIDE UR14, UR18, 0x38, UR22 ;  /* 0x00000038120e78a5 */ /* 0x000fc6000f8e0216 */
[----:B------:R-:W-:-:S09]  /*0210*/  IADD3.X R9, PT, PT, RZ, R3, RZ, P0, !PT ;  /* 0x00000003ff097210 */ /* 0x000fd200007fe4ff */
.L_x_4:
[----:B------:R-:W-:Y:S01]  /*0220*/  HFMA2 R23, -RZ, RZ, 0, 4.76837158203125e-07 ;  /* 0x00000008ff177431 */ /* 0x000fe200000001ff */
[----:B------:R-:W-:Y:S01]  /*0230*/  UIMAD.WIDE UR24, UR18, 0x8, UR22 ;  /* 0x00000008121878a5 */ /* 0x000fe2000f8e0216 */
[----:B------:R-:W-:Y:S01]  /*0240*/  IMAD.MOV.U32 R2, RZ, RZ, R8 ;  /* 0x000000ffff027224 */ /* 0x000fe200078e0008 */
[----:B------:R-:W-:Y:S01]  /*0250*/  MOV R3, R9 ;  /* 0x0000000900037202 */ /* 0x000fe20000000f00 */
[----:B------:R-:W-:-:S03]  /*0260*/  UIMAD.WIDE UR20, UR18, 0x10, UR22 ;  /* 0x00000010121478a5 */ /* 0x000fc6000f8e0216 */
[----:B------:R-:W-:Y:S01]  /*0270*/  MOV R19, UR25 ;  /* 0x0000001900137c02 */ /* 0x000fe20008000f00 */
[----:B------:R-:W-:Y:S01]  /*0280*/  IMAD.U32 R18, RZ, RZ, UR24 ;  /* 0x00000018ff127e24 */ /* 0x000fe2000f8e00ff */
[----:B0-----:R-:W2:Y:S01]  /*0290*/  LDG.E.64 R24, desc[UR16][R2.64+-0x20] ;  /* 0xffffe01002187981 */ /* 0x001ea2000c1e1b00 */
[C---:B------:R-:W-:Y:S01]  /*02a0*/  IMAD.WIDE R22, R20.reuse, R23, UR22 ;  /* 0x0000001614167e25 */ /* 0x040fe2000f8e0217 */
[----:B------:R-:W-:Y:S02]  /*02b0*/  MOV R16, UR20 ;  /* 0x0000001400107c02 */ /* 0x000fe40008000f00 */
[----:B------:R-:W3:Y:S01]  /*02c0*/  LDG.E.64 R10, desc[UR16][R2.64+-0x18] ;  /* 0xffffe810020a7981 */ /* 0x000ee2000c1e1b00 */
[----:B------:R-:W-:-:S03]  /*02d0*/  IMAD.WIDE R18, R20, 0x8, R18 ;  /* 0x0000000814127825 */ /* 0x000fc600078e0212 */
[----:B------:R-:W2:Y:S01]  /*02e0*/  LDG.E.64 R22, desc[UR16][R22.64] ;  /* 0x0000001016167981 */ /* 0x000ea2000c1e1b00 */
[----:B------:R-:W-:-:S03]  /*02f0*/  IMAD.U32 R17, RZ, RZ, UR21 ;  /* 0x00000015ff117e24 */ /* 0x000fc6000f8e00ff */
[----:B------:R-:W3:Y:S01]  /*0300*/  LDG.E.64 R18, desc[UR16][R18.64] ;  /* 0x0000001012127981 */ /* 0x000ee2000c1e1b00 */
[----:B------:R-:W-:-:S04]  /*0310*/  IMAD.WIDE R16, R20, 0x8, R16 ;  /* 0x0000000814107825 */ /* 0x000fc800078e0210 */
[----:B------:R-:W-:Y:S01]  /*0320*/  HFMA2 R9, -RZ, RZ, 0, 4.76837158203125e-07 ;  /* 0x00000008ff097431 */ /* 0x000fe200000001ff */
[----:B------:R-:W4:Y:S04]  /*0330*/  LDG.E.64 R14, desc[UR16][R2.64+-0x10] ;  /* 0xfffff010020e7981 */ /* 0x000f28000c1e1b00 */
[----:B------:R-:W4:Y:S01]  /*0340*/  LDG.E.64 R16, desc[UR16][R16.64] ;  /* 0x0000001010107981 */ /* 0x000f22000c1e1b00 */
[----:B------:R-:W-:-:S03]  /*0350*/  IMAD.WIDE R8, R20, R9, UR6 ;  /* 0x0000000614087e25 */ /* 0x000fc6000f8e0209 */
[----:B------:R-:W5:Y:S04]  /*0360*/  LDG.E.64 R6, desc[UR16][R2.64+-0x8] ;  /* 0xfffff81002067981 */ /* 0x000f68000c1e1b00 */
[----:B------:R-:W5:Y:S01]  /*0370*/  LDG.E.64 R8, desc[UR16][R8.64] ;  /* 0x0000001008087981 */ /* 0x000f62000c1e1b00 */
[----:B------:R-:W-:-:S05]  /*0380*/  MOV R5, 0x8 ;  /* 0x0000000800057802 */ /* 0x000fca0000000f00 */
[----:B------:R-:W-:-:S06]  /*0390*/  IMAD.WIDE R4, R20, R5, UR8 ;  /* 0x0000000814047e25 */ /* 0x000fcc000f8e0205 */
[----:B------:R-:W5:Y:S01]  /*03a0*/  LDG.E.64 R4, desc[UR16][R4.64] ;  /* 0x0000001004047981 */ /* 0x000f62000c1e1b00 */
[----:B--2---:R-:W-:Y:S01]  /*03b0*/  DFMA R24, R24, R22, R12 ;  /* 0x000000161818722b */ /* 0x004fe2000000000c */
[----:B------:R-:W-:Y:S02]  /*03c0*/  IMAD.MOV.U32 R23, RZ, RZ, 0x8 ;  /* 0x00000008ff177424 */ /* 0x000fe400078e00ff */
[----:B------:R-:W2:Y:S02]  /*03d0*/  LDG.E.64 R12, desc[UR16][R2.64] ;  /* 0x00000010020c7981 */ /* 0x000ea4000c1e1b00 */
[----:B------:R-:W-:-:S03]  /*03e0*/  IMAD.WIDE R22, R20, R23, UR10 ;  /* 0x0000000a14167e25 */ /* 0x000fc6000f8e0217 */
[----:B---3--:R-:W-:Y:S01]  /*03f0*/  DFMA R18, R10, R18, R24 ;  /* 0x000000120a12722b */ /* 0x008fe20000000018 */
[----:B------:R-:W-:Y:S01]  /*0400*/  MOV R25, 0x8 ;  /* 0x0000000800197802 */ /* 0x000fe20000000f00 */
[----:B------:R-:W3:Y:S04]  /*0410*/  LDG.E.64 R10, desc[UR16][R2.64+0x8] ;  /* 0x00000810020a7981 */ /* 0x000ee8000c1e1b00 */
[----:B------:R-:W3:Y:S01]  /*0420*/  LDG.E.64 R22, desc[UR16][R22.64] ;  /* 0x0000001016167981 */ /* 0x000ee2000c1e1b00 */
[C---:B------:R-:W-:Y:S01]  /*0430*/  IMAD.WIDE R24, R20.reuse, R25, UR12 ;  /* 0x0000000c14187e25 */ /* 0x040fe2000f8e0219 */
[----:B----4-:R-:W-:Y:S01]  /*0440*/  DFMA R16, R14, R16, R18 ;  /* 0x000000100e10722b */ /* 0x010fe20000000012 */
[----:B------:R-:W-:Y:S01]  /*0450*/  MOV R19, 0x8 ;  /* 0x0000000800137802 */ /* 0x000fe20000000f00 */
[----:B------:R-:W4:Y:S04]  /*0460*/  LDG.E.64 R14, desc[UR16][R2.64+0x10] ;  /* 0x00001010020e7981 */ /* 0x000f28000c1e1b00 */
[----:B------:R-:W4:Y:S01]  /*0470*/  LDG.E.64 R24, desc[UR16][R24.64] ;  /* 0x0000001018187981 */ /* 0x000f22000c1e1b00 */
[----:B------:R-:W-:Y:S01]  /*0480*/  IMAD.WIDE R18, R20, R19, UR14 ;  /* 0x0000000e14127e25 */ /* 0x000fe2000f8e0213 */
[----:B-----5:R-:W-:-:S02]  /*0490*/  DFMA R8, R6, R8, R16 ;  /* 0x000000080608722b */ /* 0x020fc40000000010 */
[----:B------:R-:W5:Y:S04]  /*04a0*/  LDG.E.64 R6, desc[UR16][R2.64+0x18] ;  /* 0x0000181002067981 */ /* 0x000f68000c1e1b00 */
[----:B------:R-:W5:Y:S01]  /*04b0*/  LDG.E.64 R18, desc[UR16][R18.64] ;  /* 0x0000001012127981 */ /* 0x000f62000c1e1b00 */
[----:B------:R-:W-:-:S04]  /*04c0*/  UIADD3 UR4, UPT, UPT, UR4, 0x8, URZ ;  /* 0x0000000804047890 */ /* 0x000fc8000fffe0ff */
[----:B------:R-:W-:Y:S01]  /*04d0*/  UISETP.NE.AND UP0, UPT, UR4, URZ, UPT ;  /* 0x000000ff0400728c */ /* 0x000fe2000bf05270 */
[----:B--2---:R-:W-:-:S08]  /*04e0*/  DFMA R4, R12, R4, R8 ;  /* 0x000000040c04722b */ /* 0x004fd00000000008 */
[----:B---3--:R-:W-:-:S08]  /*04f0*/  DFMA R4, R10, R22, R4 ;  /* 0x000000160a04722b */ /* 0x008fd00000000004 */
[----:B----4-:R-:W-:Y:S01]  /*0500*/  DFMA R4, R14, R24, R4 ;  /* 0x000000180e04722b */ /* 0x010fe20000000004 */
[----:B------:R-:W-:-:S07]  /*0510*/  IADD3 R8, P0, PT, R2, 0x40, RZ ;  /* 0x0000004002087810 */ /* 0x000fce0007f1e0ff */
[----:B-----5:R-:W-:Y:S01]  /*0520*/  DFMA R12, R6, R18, R4 ;  /* 0x00000012060c722b */ /* 0x020fe20000000004 */
[----:B------:R-:W-:Y:S01]  /*0530*/  IMAD.U32 R5, RZ, RZ, UR18 ;  /* 0x00000012ff057e24 */ /* 0x000fe2000f8e00ff */
[----:B------:R-:W-:-:S04]  /*0540*/  IADD3.X R9, PT, PT, RZ, R3, RZ, P0, !PT ;  /* 0x00000003ff097210 */ /* 0x000fc800007fe4ff */
[----:B------:R-:W-:Y:S01]  /*0550*/  LEA R20, R5, R20, 0x3 ;  /* 0x0000001405147211 */ /* 0x000fe200078e18ff */
[----:B------:R-:W-:Y:S06]  /*0560*/  BRA.U UP0, `(.L_x_4) ;  /* 0xfffffffd002c7547 */ /* 0x000fec000b83ffff */
[----:B------:R-:W-:-:S12]  /*0570*/  ULOP3.LUT UR4, UR18, 0x7ffffff8, URZ, 0xc0, !UPT ;  /* 0x7ffffff812047892 */ /* 0x000fd8000f8ec0ff */
.L_x_3:
[----:B------:R-:W-:-:S04]  /*0580*/  ULOP3.LUT UR6, UR18, 0x7, URZ, 0xc0, !UPT ;  /* 0x0000000712067892 */ /* 0x000fc8000f8ec0ff */
[----:B------:R-:W-:-:S09]  /*0590*/  UISETP.NE.AND UP0, UPT, UR6, URZ, UPT ;  /* 0x000000ff0600728c */ /* 0x000fd2000bf05270 */
[----:B------:R-:W-:Y:S05]  /*05a0*/  BRA.U !UP0, `(.L_x_5) ;  /* 0x0000000508387547 */ /* 0x000fea000b800000 */
[----:B------:R-:W-:Y:S02]  /*05b0*/  UISETP.GE.U32.AND UP0, UPT, UR6, 0x4, UPT ;  /* 0x000000040600788c */ /* 0x000fe4000bf06070 */
[----:B------:R-:W-:-:S04]  /*05c0*/  ULOP3.LUT UR5, UR18, 0x3, URZ, 0xc0, !UPT ;  /* 0x0000000312057892 */ /* 0x000fc8000f8ec0ff */
[----:B------:R-:W-:-:S03]  /*05d0*/  UISETP.NE.AND UP1, UPT, UR5, URZ, UPT ;  /* 0x000000ff0500728c */ /* 0x000fc6000bf25270 */
[----:B------:R-:W-:Y:S08]  /*05e0*/  BRA.U !UP0, `(.L_x_6) ;  /* 0x00000001087c7547 */ /* 0x000ff0000b800000 */
[----:B------:R-:W1:Y:S01]  /*05f0*/  LDC.64 R10, c[0x0][0x380] ;  /* 0x0000e000ff0a7b82 */ /* 0x000e620000000a00 */
[----:B------:R-:W2:Y:S01]  /*0600*/  LDCU.64 UR6, c[0x0][0x380] ;  /* 0x00007000ff0677ac */ /* 0x000ea20008000a00 */
[----:B------:R-:W-:Y:S01]  /*0610*/  IMAD.U32 R5, RZ, RZ, UR4 ;  /* 0x00000004ff057e24 */ /* 0x000fe2000f8e00ff */
[C---:B------:R-:W-:Y:S01]  /*0620*/  IADD3 R3, PT, PT, R21.reuse, UR4, RZ ;  /* 0x0000000415037c10 */ /* 0x040fe2000fffe0ff */
[----:B------:R-:W-:Y:S01]  /*0630*/  IMAD.U32 R23, RZ, RZ, UR18 ;  /* 0x00000012ff177e24 */ /* 0x000fe2000f8e00ff */
[----:B------:R-:W-:Y:S01]  /*0640*/  IADD3 R2, P0, PT, R21, UR4, RZ ;  /* 0x0000000415027c10 */ /* 0x000fe2000ff1e0ff */
[----:B------:R-:W-:Y:S02]  /*0650*/  IMAD R5, R5, UR18, R0 ;  /* 0x0000001205057c24 */ /* 0x000fe4000f8e0200 */
[----:B------:R-:W3:Y:S01]  /*0660*/  LDC.64 R18, c[0x0][0x388] ;  /* 0x0000e200ff127b82 */ /* 0x000ee20000000a00 */
[----:B------:R-:W-:Y:S01]  /*0670*/  MOV R25, UR18 ;  /* 0x0000001200197c02 */ /* 0x000fe20008000f00 */
[----:B-1----:R-:W-:Y:S01]  /*0680*/  IMAD.WIDE.U32 R10, R3, 0x8, R10 ;  /* 0x00000008030a7825 */ /* 0x002fe200078e000a */
[----:B------:R-:W-:-:S02]  /*0690*/  IADD3.X R3, PT, PT, RZ, RZ, RZ, P0, !PT ;  /* 0x000000ffff037210 */ /* 0x000fc400007fe4ff */
[----:B--2---:R-:W-:-:S03]  /*06a0*/  LEA R16, P0, R2, UR6, 0x3 ;  /* 0x0000000602107c11 */ /* 0x004fc6000f8018ff */
[----:B0-----:R-:W2:Y:S01]  /*06b0*/  LDG.E.64 R10, desc[UR16][R10.64] ;  /* 0x000000100a0a7981 */ /* 0x001ea2000c1e1b00 */
[----:B---3--:R-:W-:Y:S01]  /*06c0*/  IMAD.WIDE R18, R5, 0x8, R18 ;  /* 0x0000000805127825 */ /* 0x008fe200078e0212 */
[----:B------:R-:W-:-:S04]  /*06d0*/  LEA.HI.X R17, R2, UR7, R3, 0x3, P0 ;  /* 0x0000000702117c11 */ /* 0x000fc800080f1c03 */
[----:B------:R-:W2:Y:S01]  /*06e0*/  LDG.E.64 R14, desc[UR16][R18.64] ;  /* 0x00000010120e7981 */ /* 0x000ea2000c1e1b00 */
[----:B------:R-:W-:-:S03]  /*06f0*/  IMAD.WIDE R22, R23, 0x8, R18 ;  /* 0x0000000817167825 */ /* 0x000fc600078e0212 */
[----:B------:R-:W3:Y:S04]  /*0700*/  LDG.E.64 R6, desc[UR16][R16.64+0x8] ;  /* 0x0000081010067981 */ /* 0x000ee8000c1e1b00 */
[----:B------:R-:W3:Y:S01]  /*0710*/  LDG.E.64 R8, desc[UR16][R22.64] ;  /* 0x0000001016087981 */ /* 0x000ee2000c1e1b00 */
[----:B------:R-:W-:Y:S01]  /*0720*/  IMAD.WIDE R24, R25, 0x8, R22 ;  /* 0x0000000819187825 */ /* 0x000fe200078e0216 */
[----:B------:R-:W-:Y:S02]  /*0730*/  MOV R27, UR18 ;  /* 0x00000012001b7c02 */ /* 0x000fe40008000f00 */
[----:B------:R-:W4:Y:S04]  /*0740*/  LDG.E.64 R2, desc[UR16][R16.64+0x10] ;  /* 0x0000101010027981 */ /* 0x000f28000c1e1b00 */
[----:B------:R-:W4:Y:S01]  /*0750*/  LDG.E.64 R4, desc[UR16][R24.64] ;  /* 0x0000001018047981 */ /* 0x000f22000c1e1b00 */
[----:B------:R-:W-:-:S03]  /*0760*/  IMAD.WIDE R26, R27, 0x8, R24 ;  /* 0x000000081b1a7825 */ /* 0x000fc600078e0218 */
[----:B------:R-:W5:Y:S04]  /*0770*/  LDG.E.64 R18, desc[UR16][R16.64+0x18] ;  /* 0x0000181010127981 */ /* 0x000f68000c1e1b00 */
[----:B------:R-:W5:Y:S01]  /*0780*/  LDG.E.64 R26, desc[UR16][R26.64] ;  /* 0x000000101a1a7981 */ /* 0x000f62000c1e1b00 */
[----:B------:R-:W-:Y:S01]  /*0790*/  UIADD3 UR4, UPT, UPT, UR4, 0x4, URZ ;  /* 0x0000000404047890 */ /* 0x000fe2000fffe0ff */
[----:B--2---:R-:W-:-:S08]  /*07a0*/  DFMA R10, R10, R14, R12 ;  /* 0x0000000e0a0a722b */ /* 0x004fd0000000000c */
[----:B---3--:R-:W-:-:S08]  /*07b0*/  DFMA R6, R6, R8, R10 ;  /* 0x000000080606722b */ /* 0x008fd0000000000a */
[----:B----4-:R-:W-:-:S08]  /*07c0*/  DFMA R2, R2, R4, R6 ;  /* 0x000000040202722b */ /* 0x010fd00000000006 */
[----:B-----5:R-:W-:-:S11]  /*07d0*/  DFMA R12, R18, R26, R2 ;  /* 0x0000001a120c722b */ /* 0x020fd60000000002 */
.L_x_6:
[----:B------:R-:W-:Y:S05]  /*07e0*/  BRA.U !UP1, `(.L_x_5) ;  /* 0x0000000109a87547 */ /* 0x000fea000b800000 */
[----:B------:R-:W-:Y:S01]  /*07f0*/  UISETP.NE.AND UP0, UPT, UR5, 0x1, UPT ;  /* 0x000000010500788c */ /* 0x000fe2000bf05270 */
[----:B------:R-:W-:Y:S01]  /*0800*/  IMAD.U32 R9, RZ, RZ, UR4 ;  /* 0x00000004ff097e24 */ /* 0x000fe2000f8e00ff */
[----:B------:R-:W-:Y:S02]  /*0810*/  ULOP3.LUT UR5, UR18, 0x1, URZ, 0xc0, !UPT ;  /* 0x0000000112057892 */ /* 0x000fe4000f8ec0ff */
[----:B------:R-:W-:Y:S02]  /*0820*/  MOV R11, UR18 ;  /* 0x00000012000b7c02 */ /* 0x000fe40008000f00 */
[----:B------:R-:W-:Y:S01]  /*0830*/  PLOP3.LUT P1, PT, PT, PT, UP0, 0x80, 0x8 ;  /* 0x000000000008781c */ /* 0x000fe20003f2f008 */
[----:B------:R-:W-:-:S04]  /*0840*/  UISETP.NE.U32.AND UP1, UPT, UR5, 0x1, UPT ;  /* 0x000000010500788c */ /* 0x000fc8000bf25070 */
[----:B------:R-:W1:Y:S02]  /*0850*/  @UP0 LDCU.128 UR8, c[0x0][0x380] ;  /* 0x00007000ff0807ac */ /* 0x000e640008000c00 */
[----:B------:R-:W-:Y:S01]  /*0860*/  PLOP3.LUT P0, PT, PT, PT, UP1, 0x80, 0x8 ;  /* 0x000000000008781c */ /* 0x000fe20003f0f018 */
[----:B------:R-:W2:Y:S05]  /*0870*/  @UP0 LDCU.64 UR6, c[0x0][0x380] ;  /* 0x00007000ff0607ac */ /* 0x000eaa0008000a00 */
[C---:B------:R-:W-:Y:S01]  /*0880*/  @P1 IADD3 R7, PT, PT, R21.reuse, UR4, RZ ;  /* 0x0000000415071c10 */ /* 0x040fe2000fffe0ff */
[----:B------:R-:W3:Y:S01]  /*0890*/  @!UP1 LDCU.128 UR12, c[0x0][0x380] ;  /* 0x00007000ff0c97ac */ /* 0x000ee20008000c00 */
[----:B------:R-:W-:Y:S01]  /*08a0*/  @P1 IADD3 R6, P2, PT, R21, UR4, RZ ;  /* 0x0000000415061c10 */ /* 0x000fe2000ff5e0ff */
[----:B------:R-:W-:Y:S01]  /*08b0*/  @P1 IMAD R9, R9, UR18, R0 ;  /* 0x0000001209091c24 */ /* 0x000fe2000f8e0200 */
[----:B------:R-:W-:Y:S01]  /*08c0*/  @UP0 UIADD3 UR4, UPT, UPT, UR4, 0x2, URZ ;  /* 0x0000000204040890 */ /* 0x000fe2000fffe0ff */
[----:B-1----:R-:W-:Y:S01]  /*08d0*/  MOV R2, UR8 ;  /* 0x0000000800027c02 */ /* 0x002fe20008000f00 */
[----:B------:R-:W-:Y:S01]  /*08e0*/  IMAD.U32 R3, RZ, RZ, UR9 ;  /* 0x00000009ff037e24 */ /* 0x000fe2000f8e00ff */
[----:B------:R-:W-:-:S02]  /*08f0*/  MOV R4, UR10 ;  /* 0x0000000a00047c02 */ /* 0x000fc40008000f00 */
[----:B------:R-:W-:Y:S01]  /*0900*/  MOV R5, UR11 ;  /* 0x0000000b00057c02 */ /* 0x000fe20008000f00 */
[----:B------:R-:W-:-:S04]  /*0910*/  @P1 IMAD.WIDE.U32 R2, R7, 0x8, R2 ;  /* 0x0000000807021825 */ /* 0x000fc800078e0002 */
[----:B------:R-:W-:Y:S01]  /*0920*/  @P1 IMAD.WIDE R4, R9, 0x8, R4 ;  /* 0x0000000809041825 */ /* 0x000fe200078e0204 */
[----:B------:R-:W-:Y:S01]  /*0930*/  MOV R19, UR4 ;  /* 0x0000000400137c02 */ /* 0x000fe20008000f00 */
[----:B0-----:R-:W4:Y:S02]  /*0940*/  @P1 LDG.E.64 R2, desc[UR16][R2.64] ;  /* 0x0000001002021981 */ /* 0x001f24000c1e1b00 */
[----:B------:R-:W-:Y:S01]  /*0950*/  @P1 IMAD.X R7, RZ, RZ, RZ, P2 ;  /* 0x000000ffff071224 */ /* 0x000fe200010e06ff */
[----:B--2---:R-:W-:-:S04]  /*0960*/  @P1 LEA R8, P2, R6, UR6, 0x3 ;  /* 0x0000000606081c11 */ /* 0x004fc8000f8418ff */
[----:B------:R-:W-:Y:S01]  /*0970*/  @P1 LEA.HI.X R9, R6, UR7, R7, 0x3, P2 ;  /* 0x0000000706091c11 */ /* 0x000fe200090f1c07 */
[----:B------:R-:W-:Y:S02]  /*0980*/  @P1 IMAD.WIDE R6, R11, 0x8, R4 ;  /* 0x000000080b061825 */ /* 0x000fe400078e0204 */
[----:B------:R-:W4:Y:S01]  /*0990*/  @P1 LDG.E.64 R4, desc[UR16][R4.64] ;  /* 0x0000001004041981 */ /* 0x000f22000c1e1b00 */
[----:B---3--:R-:W-:Y:S01]  /*09a0*/  MOV R14, UR12 ;  /* 0x0000000c000e7c02 */ /* 0x008fe20008000f00 */
[----:B------:R-:W-:Y:S01]  /*09b0*/  IMAD.U32 R15, RZ, RZ, UR13 ;  /* 0x0000000dff0f7e24 */ /* 0x000fe2000f8e00ff */
[----:B------:R-:W-:Y:S01]  /*09c0*/  MOV R10, UR14 ;  /* 0x0000000e000a7c02 */ /* 0x000fe20008000f00 */
[----:B------:R-:W-:Y:S01]  /*09d0*/  IMAD.U32 R11, RZ, RZ, UR15 ;  /* 0x0000000fff0b7e24 */ /* 0x000fe2000f8e00ff */
[----:B------:R-:W-:Y:S01]  /*09e0*/  @!P0 IADD3 R17, PT, PT, R21, UR4, RZ ;  /* 0x0000000415118c10 */ /* 0x000fe2000fffe0ff */
[----:B------:R-:W-:Y:S01]  /*09f0*/  @!P0 IMAD R19, R19, UR18, R0 ;  /* 0x0000001213138c24 */ /* 0x000fe2000f8e0200 */
[----:B------:R-:W2:Y:S04]  /*0a00*/  @P1 LDG.E.64 R6, desc[UR16][R6.64] ;  /* 0x0000001006061981 */ /* 0x000ea8000c1e1b00 */
[----:B------:R-:W2:Y:S01]  /*0a10*/  @P1 LDG.E.64 R8, desc[UR16][R8.64+0x8] ;  /* 0x0000081008081981 */ /* 0x000ea2000c1e1b00 */
[----:B------:R-:W-:-:S04]  /*0a20*/  @!P0 IMAD.WIDE.U32 R14, R17, 0x8, R14 ;  /* 0x00000008110e8825 */ /* 0x000fc800078e000e */
[----:B------:R-:W-:Y:S02]  /*0a30*/  @!P0 IMAD.WIDE R10, R19, 0x8, R10 ;  /* 0x00000008130a8825 */ /* 0x000fe400078e020a */
[----:B------:R-:W3:Y:S04]  /*0a40*/  @!P0 LDG.E.64 R14, desc[UR16][R14.64] ;  /* 0x000000100e0e8981 */ /* 0x000ee8000c1e1b00 */
[----:B------:R-:W3:Y:S01]  /*0a50*/  @!P0 LDG.E.64 R10, desc[UR16][R10.64] ;  /* 0x000000100a0a8981 */ /* 0x000ee2000c1e1b00 */
[----:B----4-:R-:W-:-:S08]  /*0a60*/  @P1 DFMA R2, R2, R4, R12 ;  /* 0x000000040202122b */ /* 0x010fd0000000000c */
[----:B--2---:R-:W-:-:S08]  /*0a70*/  @P1 DFMA R12, R8, R6, R2 ;  /* 0x00000006080c122b */ /* 0x004fd00000000002 */
[----:B---3--:R-:W-:-:S11]  /*0a80*/  @!P0 DFMA R12, R14, R10, R12 ;  /* 0x0000000a0e0c822b */ /* 0x008fd6000000000c */
.L_x_5:
[----:B------:R-:W1:Y:S01]  /*0a90*/  LDC.64 R2, c[0x0][0x390] ;  /* 0x0000e400ff027b82 */ /* 0x000e620000000a00 */
[----:B------:R-:W-:-:S05]  /*0aa0*/  IADD3 R21, PT, PT, R0, R21, RZ ;  /* 0x0000001500157210 */ /* 0x000fca0007ffe0ff */
[----:B-1----:R-:W-:-:S05]  /*0ab0*/  IMAD.WIDE R2, R21, 0x8, R2 ;  /* 0x0000000815027825 */ /* 0x002fca00078e0202 */
[----:B0-----:R-:W-:Y:S01]  /*0ac0*/  STG.E.64 desc[UR16][R2.64], R12 ;  /* 0x0000000c02007986 */ /* 0x001fe2000c101b10 */
[----:B------:R-:W-:Y:S05]  /*0ad0*/  EXIT ;  /* 0x000000000000794d */ /* 0x000fea0003800000 */
.L_x_7:
        /* <DEDUP_REMOVED lines=10> */
.L_x_9:


//--------------------- .nv.shared._Z13matrixMul2DV2PdS_S_i --------------------------
	.section	.nv.shared._Z13matrixMul2DV2PdS_S_i,"aw",@nobits
	.sectionflags	@""
	.align	8
.nv.shared._Z13matrixMul2DV2PdS_S_i:
	.zero		5120


//--------------------- .nv.shared.reserved.0     --------------------------
	.section	.nv.shared.reserved.0,"aw",@nobits
	.weak		__nv_reservedSMEM_offset_0_alias
	.size		__nv_reservedSMEM_offset_0_alias, 0, 64
	.other		__nv_reservedSMEM_offset_0_alias,@"STO_CUDA_RESERVED_SHARED STV_DEFAULT"
__nv_reservedSMEM_offset_0_alias:
	.zero		0
	.zero		64


//--------------------- .nv.constant0._Z13matrixMul2DV2PdS_S_i --------------------------
	.section	.nv.constant0._Z13matrixMul2DV2PdS_S_i,"a",@progbits
	.sectionflags	@""
	.align	4
.nv.constant0._Z13matrixMul2DV2PdS_S_i:
	.zero		924


//--------------------- .nv.constant0._Z13matrixMul2DV1PdS_S_i --------------------------
	.section	.nv.constant0._Z13matrixMul2DV1PdS_S_i,"a",@progbits
	.sectionflags	@""
	.align	4
.nv.constant0._Z13matrixMul2DV1PdS_S_i:
	.zero		924


//--------------------- SYMBOLS --------------------------

	.type		.nv.reservedSmem.offset0,@object
	.size		.nv.reservedSmem.offset0,0x4
	.type		.nv.reservedSmem.cap,@object
	.size		.nv.reservedSmem.cap,0x4
